//
// Generated by NVIDIA NVVM Compiler
//
// Compiler Build ID: CL-36424714
// Cuda compilation tools, release 13.0, V13.0.88
// Based on NVVM 20.0.0
//

.version 9.0
.target sm_100
.address_size 64

	// .globl	_Z3knniiiPiS_S_
.extern .shared .align 16 .b8 block_dim_D[];

.visible .entry _Z3knniiiPiS_S_(
	.param .u32 _Z3knniiiPiS_S__param_0,
	.param .u32 _Z3knniiiPiS_S__param_1,
	.param .u32 _Z3knniiiPiS_S__param_2,
	.param .u64 .ptr .align 1 _Z3knniiiPiS_S__param_3,
	.param .u64 .ptr .align 1 _Z3knniiiPiS_S__param_4,
	.param .u64 .ptr .align 1 _Z3knniiiPiS_S__param_5
)
{
	.reg .pred 	%p<84>;
	.reg .b16 	%rs<9>;
	.reg .b32 	%r<265>;
	.reg .b64 	%rd<56>;

	ld.param.u32 	%r72, [_Z3knniiiPiS_S__param_0];
	ld.param.u32 	%r73, [_Z3knniiiPiS_S__param_1];
	ld.param.u32 	%r74, [_Z3knniiiPiS_S__param_2];
	ld.param.u64 	%rd9, [_Z3knniiiPiS_S__param_3];
	ld.param.u64 	%rd10, [_Z3knniiiPiS_S__param_4];
	ld.param.u64 	%rd11, [_Z3knniiiPiS_S__param_5];
	cvta.to.global.u64 	%rd1, %rd10;
	cvta.to.global.u64 	%rd2, %rd11;
	cvta.to.global.u64 	%rd12, %rd9;
	mov.u32 	%r1, %ctaid.x;
	mov.u32 	%r2, %tid.x;
	mov.u32 	%r3, %tid.y;
	mad.lo.s32 	%r76, %r73, %r1, %r3;
	mul.wide.s32 	%rd13, %r76, 4;
	add.s64 	%rd14, %rd12, %rd13;
	ld.global.u32 	%r77, [%rd14];
	mul.lo.s32 	%r4, %r73, %r2;
	add.s32 	%r78, %r4, %r3;
	mul.wide.s32 	%rd15, %r78, 4;
	add.s64 	%rd16, %rd12, %rd15;
	ld.global.u32 	%r79, [%rd16];
	sub.s32 	%r80, %r77, %r79;
	mul.lo.s32 	%r81, %r80, %r80;
	shl.b32 	%r82, %r78, 2;
	mov.u32 	%r83, block_dim_D;
	add.s32 	%r5, %r83, %r82;
	st.shared.u32 	[%r5], %r81;
	bar.sync 	0;
	setp.ge.u32 	%p1, %r1, %r2;
	mov.b32 	%r238, 0;
	@%p1 bra 	$L__BB0_8;
	shr.u32 	%r84, %r73, 31;
	add.s32 	%r85, %r73, %r84;
	shr.s32 	%r6, %r85, 1;
	setp.lt.s32 	%p2, %r73, 2;
	@%p2 bra 	$L__BB0_6;
	mov.u32 	%r237, %r6;
$L__BB0_3:
	setp.ge.s32 	%p3, %r3, %r237;
	@%p3 bra 	$L__BB0_5;
	shl.b32 	%r86, %r237, 2;
	add.s32 	%r87, %r5, %r86;
	ld.shared.u32 	%r88, [%r87];
	ld.shared.u32 	%r89, [%r5];
	add.s32 	%r90, %r89, %r88;
	st.shared.u32 	[%r5], %r90;
$L__BB0_5:
	shr.u32 	%r8, %r237, 1;
	setp.gt.u32 	%p4, %r237, 1;
	mov.u32 	%r237, %r8;
	@%p4 bra 	$L__BB0_3;
$L__BB0_6:
	bar.sync 	0;
	shl.b32 	%r91, %r4, 2;
	add.s32 	%r9, %r83, %r91;
	ld.shared.u32 	%r238, [%r9];
	shl.b32 	%r93, %r6, 1;
	setp.le.s32 	%p5, %r73, %r93;
	@%p5 bra 	$L__BB0_8;
	shl.b32 	%r94, %r73, 2;
	add.s32 	%r95, %r9, %r94;
	ld.shared.u32 	%r96, [%r95+-4];
	add.s32 	%r238, %r96, %r238;
$L__BB0_8:
	mul.lo.s32 	%r13, %r72, %r1;
	add.s32 	%r97, %r13, %r2;
	mul.wide.s32 	%rd17, %r97, 4;
	add.s64 	%rd18, %rd2, %rd17;
	st.global.u32 	[%rd18], %r238;
	bar.sync 	0;
	or.b32  	%r98, %r2, %r3;
	setp.ne.s32 	%p6, %r98, 0;
	setp.lt.s32 	%p7, %r74, 1;
	or.pred  	%p8, %p6, %p7;
	@%p8 bra 	$L__BB0_31;
	setp.lt.s32 	%p9, %r72, 1;
	mul.lo.s32 	%r14, %r74, %r1;
	@%p9 bra 	$L__BB0_31;
	and.b32  	%r15, %r72, 3;
	and.b32  	%r16, %r72, 2147483644;
	cvt.u64.u32 	%rd3, %r14;
	mul.wide.u32 	%rd19, %r14, 4;
	add.s64 	%rd20, %rd19, %rd1;
	add.s64 	%rd4, %rd20, 32;
	mov.b32 	%r239, 0;
	mov.b16 	%rs7, 0;
	mov.u16 	%rs8, %rs7;
$L__BB0_11:
	setp.eq.s32 	%p10, %r239, 0;
	add.s32 	%r100, %r239, %r14;
	mul.wide.u32 	%rd21, %r100, 4;
	add.s64 	%rd5, %rd1, %rd21;
	@%p10 bra 	$L__BB0_32;
	cvt.u32.u16 	%r103, %rs7;
	and.b32  	%r104, %r103, 7;
	add.s32 	%r18, %r104, -1;
	and.b32  	%r19, %r239, 2147483632;
	and.b32  	%r20, %r103, 3;
	mov.b32 	%r241, 0;
	mov.b32 	%r244, 100;
$L__BB0_13:
	setp.lt.u32 	%p11, %r239, 16;
	setp.eq.s32 	%p12, %r241, %r1;
	selp.u32 	%r254, 1, 0, %p12;
	mov.b32 	%r250, 0;
	@%p11 bra 	$L__BB0_16;
	and.b32  	%r107, %r239, -16;
	neg.s32 	%r242, %r107;
	mov.u64 	%rd55, %rd4;
$L__BB0_15:
	.pragma "nounroll";
	ld.global.u32 	%r108, [%rd55+-32];
	setp.eq.s32 	%p13, %r108, %r241;
	ld.global.u32 	%r110, [%rd55+-28];
	setp.eq.s32 	%p14, %r110, %r241;
	ld.global.u32 	%r112, [%rd55+-24];
	setp.eq.s32 	%p15, %r112, %r241;
	ld.global.u32 	%r114, [%rd55+-20];
	setp.eq.s32 	%p16, %r114, %r241;
	ld.global.u32 	%r116, [%rd55+-16];
	setp.eq.s32 	%p17, %r116, %r241;
	ld.global.u32 	%r118, [%rd55+-12];
	setp.eq.s32 	%p18, %r118, %r241;
	ld.global.u32 	%r120, [%rd55+-8];
	setp.eq.s32 	%p19, %r120, %r241;
	ld.global.u32 	%r122, [%rd55+-4];
	setp.eq.s32 	%p20, %r122, %r241;
	ld.global.u32 	%r124, [%rd55];
	setp.eq.s32 	%p21, %r124, %r241;
	ld.global.u32 	%r126, [%rd55+4];
	setp.eq.s32 	%p22, %r126, %r241;
	ld.global.u32 	%r128, [%rd55+8];
	setp.eq.s32 	%p23, %r128, %r241;
	ld.global.u32 	%r130, [%rd55+12];
	setp.eq.s32 	%p24, %r130, %r241;
	ld.global.u32 	%r132, [%rd55+16];
	setp.eq.s32 	%p25, %r132, %r241;
	ld.global.u32 	%r134, [%rd55+20];
	setp.eq.s32 	%p26, %r134, %r241;
	ld.global.u32 	%r136, [%rd55+24];
	setp.eq.s32 	%p27, %r136, %r241;
	ld.global.u32 	%r138, [%rd55+28];
	setp.eq.s32 	%p28, %r138, %r241;
	selp.b32 	%r139, 1, %r254, %p13;
	selp.b32 	%r140, 1, %r139, %p14;
	selp.b32 	%r141, 1, %r140, %p15;
	selp.b32 	%r142, 1, %r141, %p16;
	selp.b32 	%r143, 1, %r142, %p17;
	selp.b32 	%r144, 1, %r143, %p18;
	selp.b32 	%r145, 1, %r144, %p19;
	selp.b32 	%r146, 1, %r145, %p20;
	selp.b32 	%r147, 1, %r146, %p21;
	selp.b32 	%r148, 1, %r147, %p22;
	selp.b32 	%r149, 1, %r148, %p23;
	selp.b32 	%r150, 1, %r149, %p24;
	selp.b32 	%r151, 1, %r150, %p25;
	selp.b32 	%r152, 1, %r151, %p26;
	selp.b32 	%r153, 1, %r152, %p27;
	selp.b32 	%r254, 1, %r153, %p28;
	add.s32 	%r242, %r242, 16;
	add.s64 	%rd55, %rd55, 64;
	setp.eq.s32 	%p29, %r242, 0;
	mov.u32 	%r250, %r19;
	@%p29 bra 	$L__BB0_16;
	bra.uni 	$L__BB0_15;
$L__BB0_16:
	and.b32  	%r154, %r239, 15;
	setp.eq.s32 	%p30, %r154, 0;
	@%p30 bra 	$L__BB0_26;
	cvt.u32.u16 	%r156, %rs8;
	and.b32  	%r157, %r156, 15;
	add.s32 	%r158, %r157, -1;
	setp.lt.u32 	%p31, %r158, 7;
	@%p31 bra 	$L__BB0_19;
	add.s32 	%r159, %r250, %r14;
	mul.wide.u32 	%rd22, %r159, 4;
	add.s64 	%rd23, %rd1, %rd22;
	ld.global.u32 	%r160, [%rd23];
	setp.eq.s32 	%p32, %r160, %r241;
	cvt.u64.u32 	%rd24, %r250;
	add.s64 	%rd25, %rd24, %rd3;
	shl.b64 	%rd26, %rd25, 2;
	add.s64 	%rd27, %rd1, %rd26;
	ld.global.u32 	%r162, [%rd27+4];
	setp.eq.s32 	%p33, %r162, %r241;
	ld.global.u32 	%r164, [%rd27+8];
	setp.eq.s32 	%p34, %r164, %r241;
	ld.global.u32 	%r166, [%rd27+12];
	setp.eq.s32 	%p35, %r166, %r241;
	ld.global.u32 	%r168, [%rd27+16];
	setp.eq.s32 	%p36, %r168, %r241;
	ld.global.u32 	%r170, [%rd27+20];
	setp.eq.s32 	%p37, %r170, %r241;
	ld.global.u32 	%r172, [%rd27+24];
	setp.eq.s32 	%p38, %r172, %r241;
	ld.global.u32 	%r174, [%rd27+28];
	setp.eq.s32 	%p39, %r174, %r241;
	selp.b32 	%r175, 1, %r254, %p32;
	selp.b32 	%r176, 1, %r175, %p33;
	selp.b32 	%r177, 1, %r176, %p34;
	selp.b32 	%r178, 1, %r177, %p35;
	selp.b32 	%r179, 1, %r178, %p36;
	selp.b32 	%r180, 1, %r179, %p37;
	selp.b32 	%r181, 1, %r180, %p38;
	selp.b32 	%r254, 1, %r181, %p39;
	add.s32 	%r250, %r250, 8;
$L__BB0_19:
	cvt.u32.u16 	%r182, %rs8;
	and.b32  	%r183, %r182, 7;
	setp.eq.s32 	%p40, %r183, 0;
	@%p40 bra 	$L__BB0_26;
	setp.lt.u32 	%p41, %r18, 3;
	@%p41 bra 	$L__BB0_22;
	add.s32 	%r185, %r250, %r14;
	mul.wide.u32 	%rd28, %r185, 4;
	add.s64 	%rd29, %rd1, %rd28;
	ld.global.u32 	%r186, [%rd29];
	setp.eq.s32 	%p42, %r186, %r241;
	cvt.u64.u32 	%rd30, %r250;
	add.s64 	%rd31, %rd30, %rd3;
	shl.b64 	%rd32, %rd31, 2;
	add.s64 	%rd33, %rd1, %rd32;
	ld.global.u32 	%r188, [%rd33+4];
	setp.eq.s32 	%p43, %r188, %r241;
	ld.global.u32 	%r190, [%rd33+8];
	setp.eq.s32 	%p44, %r190, %r241;
	ld.global.u32 	%r192, [%rd33+12];
	setp.eq.s32 	%p45, %r192, %r241;
	selp.b32 	%r193, 1, %r254, %p42;
	selp.b32 	%r194, 1, %r193, %p43;
	selp.b32 	%r195, 1, %r194, %p44;
	selp.b32 	%r254, 1, %r195, %p45;
	add.s32 	%r250, %r250, 4;
$L__BB0_22:
	setp.eq.s32 	%p46, %r20, 0;
	@%p46 bra 	$L__BB0_26;
	setp.eq.s32 	%p47, %r20, 1;
	add.s32 	%r196, %r250, %r14;
	mul.wide.u32 	%rd34, %r196, 4;
	add.s64 	%rd35, %rd1, %rd34;
	ld.global.u32 	%r197, [%rd35];
	setp.eq.s32 	%p48, %r197, %r241;
	selp.b32 	%r254, 1, %r254, %p48;
	@%p47 bra 	$L__BB0_26;
	setp.eq.s32 	%p49, %r20, 2;
	cvt.u64.u32 	%rd36, %r250;
	add.s64 	%rd37, %rd36, %rd3;
	shl.b64 	%rd38, %rd37, 2;
	add.s64 	%rd8, %rd1, %rd38;
	ld.global.u32 	%r198, [%rd8+4];
	setp.eq.s32 	%p50, %r198, %r241;
	selp.b32 	%r254, 1, %r254, %p50;
	@%p49 bra 	$L__BB0_26;
	ld.global.u32 	%r199, [%rd8+8];
	setp.eq.s32 	%p51, %r199, %r241;
	selp.b32 	%r254, 1, %r254, %p51;
$L__BB0_26:
	setp.eq.s32 	%p52, %r254, 0;
	@%p52 bra 	$L__BB0_27;
	bra.uni 	$L__BB0_29;
$L__BB0_27:
	setp.lt.u32 	%p53, %r1, %r241;
	mul.lo.s32 	%r200, %r241, %r72;
	selp.b32 	%r201, %r13, %r200, %p53;
	max.u32 	%r202, %r1, %r241;
	add.s32 	%r203, %r201, %r202;
	mul.wide.u32 	%rd39, %r203, 4;
	add.s64 	%rd40, %rd2, %rd39;
	ld.global.u32 	%r29, [%rd40];
	setp.ge.s32 	%p54, %r29, %r244;
	@%p54 bra 	$L__BB0_29;
	st.global.u32 	[%rd5], %r241;
	mov.u32 	%r244, %r29;
$L__BB0_29:
	add.s32 	%r241, %r241, 1;
	setp.eq.s32 	%p55, %r241, %r72;
	@%p55 bra 	$L__BB0_30;
	bra.uni 	$L__BB0_13;
$L__BB0_30:
	add.s32 	%r239, %r239, 1;
	setp.eq.s32 	%p83, %r239, %r74;
	add.s16 	%rs8, %rs8, 1;
	add.s16 	%rs7, %rs7, 1;
	@%p83 bra 	$L__BB0_31;
	bra.uni 	$L__BB0_11;
$L__BB0_31:
	ret;
$L__BB0_32:
	setp.lt.u32 	%p56, %r72, 4;
	mov.b32 	%r262, 0;
	mov.b32 	%r258, 100;
	@%p56 bra 	$L__BB0_47;
	mov.b32 	%r256, 0;
	mov.b32 	%r258, 100;
$L__BB0_34:
	setp.eq.s32 	%p57, %r256, %r1;
	@%p57 bra 	$L__BB0_37;
	setp.lt.u32 	%p58, %r1, %r256;
	mul.lo.s32 	%r208, %r256, %r72;
	selp.b32 	%r209, %r13, %r208, %p58;
	max.u32 	%r210, %r1, %r256;
	add.s32 	%r211, %r209, %r210;
	mul.wide.u32 	%rd41, %r211, 4;
	add.s64 	%rd42, %rd2, %rd41;
	ld.global.u32 	%r52, [%rd42];
	setp.ge.s32 	%p59, %r52, %r258;
	@%p59 bra 	$L__BB0_37;
	st.global.u32 	[%rd5], %r256;
	mov.u32 	%r258, %r52;
$L__BB0_37:
	add.s32 	%r54, %r256, 1;
	setp.eq.s32 	%p60, %r54, %r1;
	@%p60 bra 	$L__BB0_40;
	setp.gt.u32 	%p61, %r1, %r256;
	mul.lo.s32 	%r212, %r54, %r72;
	selp.b32 	%r213, %r212, %r13, %p61;
	max.u32 	%r214, %r1, %r54;
	add.s32 	%r215, %r213, %r214;
	mul.wide.u32 	%rd43, %r215, 4;
	add.s64 	%rd44, %rd2, %rd43;
	ld.global.u32 	%r55, [%rd44];
	setp.ge.s32 	%p62, %r55, %r258;
	@%p62 bra 	$L__BB0_40;
	st.global.u32 	[%rd5], %r54;
	mov.u32 	%r258, %r55;
$L__BB0_40:
	add.s32 	%r57, %r256, 2;
	setp.eq.s32 	%p63, %r57, %r1;
	@%p63 bra 	$L__BB0_43;
	setp.lt.u32 	%p64, %r1, %r57;
	mul.lo.s32 	%r216, %r57, %r72;
	selp.b32 	%r217, %r13, %r216, %p64;
	max.u32 	%r218, %r1, %r57;
	add.s32 	%r219, %r217, %r218;
	mul.wide.u32 	%rd45, %r219, 4;
	add.s64 	%rd46, %rd2, %rd45;
	ld.global.u32 	%r58, [%rd46];
	setp.ge.s32 	%p65, %r58, %r258;
	@%p65 bra 	$L__BB0_43;
	st.global.u32 	[%rd5], %r57;
	mov.u32 	%r258, %r58;
$L__BB0_43:
	add.s32 	%r60, %r256, 3;
	setp.eq.s32 	%p66, %r60, %r1;
	@%p66 bra 	$L__BB0_46;
	setp.lt.u32 	%p67, %r1, %r60;
	mul.lo.s32 	%r220, %r60, %r72;
	selp.b32 	%r221, %r13, %r220, %p67;
	max.u32 	%r222, %r1, %r60;
	add.s32 	%r223, %r221, %r222;
	mul.wide.u32 	%rd47, %r223, 4;
	add.s64 	%rd48, %rd2, %rd47;
	ld.global.u32 	%r61, [%rd48];
	setp.ge.s32 	%p68, %r61, %r258;
	@%p68 bra 	$L__BB0_46;
	st.global.u32 	[%rd5], %r60;
	mov.u32 	%r258, %r61;
$L__BB0_46:
	add.s32 	%r256, %r256, 4;
	setp.ne.s32 	%p69, %r256, %r16;
	mov.u32 	%r262, %r16;
	@%p69 bra 	$L__BB0_34;
$L__BB0_47:
	setp.eq.s32 	%p70, %r15, 0;
	@%p70 bra 	$L__BB0_30;
	setp.eq.s32 	%p71, %r262, %r1;
	@%p71 bra 	$L__BB0_51;
	setp.lt.u32 	%p72, %r1, %r262;
	mul.lo.s32 	%r224, %r262, %r72;
	selp.b32 	%r225, %r13, %r224, %p72;
	max.u32 	%r226, %r1, %r262;
	add.s32 	%r227, %r225, %r226;
	mul.wide.u32 	%rd49, %r227, 4;
	add.s64 	%rd50, %rd2, %rd49;
	ld.global.u32 	%r66, [%rd50];
	setp.ge.s32 	%p73, %r66, %r258;
	@%p73 bra 	$L__BB0_51;
	st.global.u32 	[%rd5], %r262;
	mov.u32 	%r258, %r66;
$L__BB0_51:
	setp.eq.s32 	%p74, %r15, 1;
	add.s32 	%r68, %r262, 1;
	@%p74 bra 	$L__BB0_30;
	setp.eq.s32 	%p75, %r68, %r1;
	@%p75 bra 	$L__BB0_55;
	setp.gt.u32 	%p76, %r1, %r262;
	mul.lo.s32 	%r228, %r68, %r72;
	selp.b32 	%r229, %r228, %r13, %p76;
	max.u32 	%r230, %r1, %r68;
	add.s32 	%r231, %r229, %r230;
	mul.wide.u32 	%rd51, %r231, 4;
	add.s64 	%rd52, %rd2, %rd51;
	ld.global.u32 	%r69, [%rd52];
	setp.ge.s32 	%p77, %r69, %r258;
	@%p77 bra 	$L__BB0_55;
	st.global.u32 	[%rd5], %r68;
	mov.u32 	%r258, %r69;
$L__BB0_55:
	setp.eq.s32 	%p78, %r15, 2;
	add.s32 	%r71, %r262, 2;
	setp.eq.s32 	%p79, %r71, %r1;
	or.pred  	%p80, %p78, %p79;
	@%p80 bra 	$L__BB0_30;
	setp.lt.u32 	%p81, %r1, %r71;
	mul.lo.s32 	%r232, %r71, %r72;
	selp.b32 	%r233, %r13, %r232, %p81;
	max.u32 	%r234, %r1, %r71;
	add.s32 	%r235, %r233, %r234;
	mul.wide.u32 	%rd53, %r235, 4;
	add.s64 	%rd54, %rd2, %rd53;
	ld.global.u32 	%r236, [%rd54];
	setp.ge.s32 	%p82, %r236, %r258;
	@%p82 bra 	$L__BB0_30;
	st.global.u32 	[%rd5], %r71;
	bra.uni 	$L__BB0_30;

}


// ===== COMPILED SASS (sm_100) =====

	.target	sm_100

	.elftype	@"ET_EXEC"


//--------------------- .note.nv.tkinfo           --------------------------
	.section	.note.nv.tkinfo,"",@"SHT_NOTE"
	.sectionflags	@"SHF_NOTE_NV_TKINFO"
	.tkinfo
        /*0018*/ 	.word	0x00000002
        /*0030*/ 	.string	""
        /*0030*/ 	.string	"ptxas"
        /*0030*/ 	.string	"Cuda compilation tools, release 13.0, V13.0.88"
        /*0030*/ 	.string	"Build cuda_13.0.r13.0/compiler.36424714_0"
        /*0030*/ 	.string	"-arch sm_100 -m 64 "



//--------------------- .note.nv.cuinfo           --------------------------
	.section	.note.nv.cuinfo,"",@"SHT_NOTE"
	.sectionflags	@"SHF_NOTE_NV_CUINFO"
        /*0018*/ 	.short	0x0002
        /*001a*/ 	.short	0x0064
        /*001c*/ 	.short	0x0082
	.zero		2


//--------------------- .nv.info                  --------------------------
	.section	.nv.info,"",@"SHT_CUDA_INFO"
	.align	4


	//----- nvinfo : EIATTR_REGCOUNT
	.align		4
        /*0000*/ 	.byte	0x04, 0x2f
        /*0002*/ 	.short	(.L_1 - .L_0)
	.align		4
.L_0:
        /*0004*/ 	.word	index@(_Z3knniiiPiS_S_)
        /*0008*/ 	.word	0x0000001f


	//----- nvinfo : EIATTR_FRAME_SIZE
	.align		4
.L_1:
        /*000c*/ 	.byte	0x04, 0x11
        /*000e*/ 	.short	(.L_3 - .L_2)
	.align		4
.L_2:
        /*0010*/ 	.word	index@(_Z3knniiiPiS_S_)
        /*0014*/ 	.word	0x00000000


	//----- nvinfo : EIATTR_MIN_STACK_SIZE
	.align		4
.L_3:
        /*0018*/ 	.byte	0x04, 0x12
        /*001a*/ 	.short	(.L_5 - .L_4)
	.align		4
.L_4:
        /*001c*/ 	.word	index@(_Z3knniiiPiS_S_)
        /*0020*/ 	.word	0x00000000
.L_5:


//--------------------- .nv.compat                --------------------------
	.section	.nv.compat,"",@"SHT_CUDA_COMPAT_INFO"
	.align	4
        /*0000*/ 	.byte	0x02, 0x09, 0x00, 0x00, 0x02, 0x02, 0x01, 0x00, 0x02, 0x05, 0x05, 0x00, 0x03, 0x07, 0x01, 0x01
        /*0010*/ 	.byte	0x02, 0x03, 0x00, 0x00, 0x02, 0x06, 0x01, 0x00, 0x04, 0x0b, 0x08, 0x00, 0x09, 0x00, 0x00, 0x00
        /*0020*/ 	.byte	0x00, 0x00, 0x00, 0x00


//--------------------- .nv.info._Z3knniiiPiS_S_  --------------------------
	.section	.nv.info._Z3knniiiPiS_S_,"",@"SHT_CUDA_INFO"
	.sectionflags	@""
	.align	4


	//----- nvinfo : EIATTR_CUDA_API_VERSION
	.align		4
        /*0000*/ 	.byte	0x04, 0x37
        /*0002*/ 	.short	(.L_7 - .L_6)
.L_6:
        /*0004*/ 	.word	0x00000082


	//----- nvinfo : EIATTR_KPARAM_INFO
	.align		4
.L_7:
        /*0008*/ 	.byte	0x04, 0x17
        /*000a*/ 	.short	(.L_9 - .L_8)
.L_8:
        /*000c*/ 	.word	0x00000000
        /*0010*/ 	.short	0x0005
        /*0012*/ 	.short	0x0020
        /*0014*/ 	.byte	0x00, 0xf5, 0x21, 0x00


	//----- nvinfo : EIATTR_KPARAM_INFO
	.align		4
.L_9:
        /*0018*/ 	.byte	0x04, 0x17
        /*001a*/ 	.short	(.L_11 - .L_10)
.L_10:
        /*001c*/ 	.word	0x00000000
        /*0020*/ 	.short	0x0004
        /*0022*/ 	.short	0x0018
        /*0024*/ 	.byte	0x00, 0xf5, 0x21, 0x00


	//----- nvinfo : EIATTR_KPARAM_INFO
	.align		4
.L_11:
        /*0028*/ 	.byte	0x04, 0x17
        /*002a*/ 	.short	(.L_13 - .L_12)
.L_12:
        /*002c*/ 	.word	0x00000000
        /*0030*/ 	.short	0x0003
        /*0032*/ 	.short	0x0010
        /*0034*/ 	.byte	0x00, 0xf5, 0x21, 0x00


	//----- nvinfo : EIATTR_KPARAM_INFO
	.align		4
.L_13:
        /*0038*/ 	.byte	0x04, 0x17
        /*003a*/ 	.short	(.L_15 - .L_14)
.L_14:
        /*003c*/ 	.word	0x00000000
        /*0040*/ 	.short	0x0002
        /*0042*/ 	.short	0x0008
        /*0044*/ 	.byte	0x00, 0xf0, 0x11, 0x00


	//----- nvinfo : EIATTR_KPARAM_INFO
	.align		4
.L_15:
        /*0048*/ 	.byte	0x04, 0x17
        /*004a*/ 	.short	(.L_17 - .L_16)
.L_16:
        /*004c*/ 	.word	0x00000000
        /*0050*/ 	.short	0x0001
        /*0052*/ 	.short	0x0004
        /*0054*/ 	.byte	0x00, 0xf0, 0x11, 0x00


	//----- nvinfo : EIATTR_KPARAM_INFO
	.align		4
.L_17:
        /*0058*/ 	.byte	0x04, 0x17
        /*005a*/ 	.short	(.L_19 - .L_18)
.L_18:
        /*005c*/ 	.word	0x00000000
        /*0060*/ 	.short	0x0000
        /*0062*/ 	.short	0x0000
        /*0064*/ 	.byte	0x00, 0xf0, 0x11, 0x00


	//----- nvinfo : EIATTR_SPARSE_MMA_MASK
	.align		4
.L_19:
        /*0068*/ 	.byte	0x03, 0x50
        /*006a*/ 	.short	0x0000


	//----- nvinfo : EIATTR_MAXREG_COUNT
	.align		4
        /*006c*/ 	.byte	0x03, 0x1b
        /*006e*/ 	.short	0x00ff


	//----- nvinfo : EIATTR_NUM_BARRIERS
	.align		4
        /*0070*/ 	.byte	0x02, 0x4c
        /*0072*/ 	.byte	0x01
	.zero		1


	//----- nvinfo : EIATTR_MERCURY_ISA_VERSION
	.align		4
        /*0074*/ 	.byte	0x03, 0x5f
        /*0076*/ 	.short	0x0101


	//----- nvinfo : EIATTR_VRC_CTA_INIT_COUNT
	.align		4
        /*0078*/ 	.byte	0x02, 0x4a
	.zero		1
	.zero		1


	//----- nvinfo : EIATTR_EXIT_INSTR_OFFSETS
	.align		4
        /*007c*/ 	.byte	0x04, 0x1c
        /*007e*/ 	.short	(.L_21 - .L_20)


	//   ....[0]....
.L_20:
        /*0080*/ 	.word	0x000003b0


	//   ....[1]....
        /*0084*/ 	.word	0x000003d0


	//   ....[2]....
        /*0088*/ 	.word	0x00001770


	//----- nvinfo : EIATTR_CRS_STACK_SIZE
	.align		4
.L_21:
        /*008c*/ 	.byte	0x04, 0x1e
        /*008e*/ 	.short	(.L_23 - .L_22)
.L_22:
        /*0090*/ 	.word	0x00000000


	//----- nvinfo : EIATTR_CBANK_PARAM_SIZE
	.align		4
.L_23:
        /*0094*/ 	.byte	0x03, 0x19
        /*0096*/ 	.short	0x0028


	//----- nvinfo : EIATTR_PARAM_CBANK
	.align		4
        /*0098*/ 	.byte	0x04, 0x0a
        /*009a*/ 	.short	(.L_25 - .L_24)
	.align		4
.L_24:
        /*009c*/ 	.word	index@(.nv.constant0._Z3knniiiPiS_S_)
        /*00a0*/ 	.short	0x0380
        /*00a2*/ 	.short	0x0028


	//----- nvinfo : EIATTR_SW_WAR
	.align		4
.L_25:
        /*00a4*/ 	.byte	0x04, 0x36
        /*00a6*/ 	.short	(.L_27 - .L_26)
.L_26:
        /*00a8*/ 	.word	0x00000008
.L_27:


//--------------------- .nv.callgraph             --------------------------
	.section	.nv.callgraph,"",@"SHT_CUDA_CALLGRAPH"
	.align	4
	.sectionentsize	8
	.align		4
        /*0000*/ 	.word	0x00000000
	.align		4
        /*0004*/ 	.word	0xffffffff
	.align		4
        /*0008*/ 	.word	0x00000000
	.align		4
        /*000c*/ 	.word	0xfffffffe
	.align		4
        /*0010*/ 	.word	0x00000000
	.align		4
        /*0014*/ 	.word	0xfffffffd
	.align		4
        /*0018*/ 	.word	0x00000000
	.align		4
        /*001c*/ 	.word	0xfffffffc


//--------------------- .text._Z3knniiiPiS_S_     --------------------------
	.section	.text._Z3knniiiPiS_S_,"ax",@progbits
	.align	128
        .global         _Z3knniiiPiS_S_
        .type           _Z3knniiiPiS_S_,@function
        .size           _Z3knniiiPiS_S_,(.L_x_22 - _Z3knniiiPiS_S_)
        .other          _Z3knniiiPiS_S_,@"STO_CUDA_ENTRY STV_DEFAULT"
_Z3knniiiPiS_S_:
.text._Z3knniiiPiS_S_:
[----:B------:R-:W-:Y:S01]  /*0000*/  LDC R1, c[0x0][0x37c] ;  /* 0x0000df00ff017b82 */ /* 0x000fe20000000800 */
[----:B------:R-:W0:Y:S07]  /*0010*/  S2R R3, SR_TID.X ;  /* 0x0000000000037919 */ /* 0x000e2e0000002100 */
[----:B------:R-:W0:Y:S01]  /*0020*/  LDC R8, c[0x0][0x384] ;  /* 0x0000e100ff087b82 */ /* 0x000e220000000800 */
[----:B------:R-:W1:Y:S01]  /*0030*/  LDCU.64 UR6, c[0x0][0x358] ;  /* 0x00006b00ff0677ac */ /* 0x000e620008000a00 */
[----:B------:R-:W2:Y:S06]  /*0040*/  S2R R0, SR_TID.Y ;  /* 0x0000000000007919 */ /* 0x000eac0000002200 */
[----:B------:R-:W2:Y:S08]  /*0050*/  S2UR UR8, SR_CTAID.X ;  /* 0x00000000000879c3 */ /* 0x000eb00000002500 */
[----:B------:R-:W3:Y:S01]  /*0060*/  LDC.64 R6, c[0x0][0x390] ;  /* 0x0000e400ff067b82 */ /* 0x000ee20000000a00 */
[----:B0-----:R-:W-:-:S02]  /*0070*/  IMAD R9, R3, R8, RZ ;  /* 0x0000000803097224 */ /* 0x001fc400078e02ff */
[--C-:B--2---:R-:W-:Y:S02]  /*0080*/  IMAD R5, R8, UR8, R0.reuse ;  /* 0x0000000808057c24 */ /* 0x104fe4000f8e0200 */
[----:B------:R-:W-:Y:S02]  /*0090*/  IMAD.IADD R11, R9, 0x1, R0 ;  /* 0x00000001090b7824 */ /* 0x000fe400078e0200 */
[----:B---3--:R-:W-:-:S04]  /*00a0*/  IMAD.WIDE R4, R5, 0x4, R6 ;  /* 0x0000000405047825 */ /* 0x008fc800078e0206 */
[----:B------:R-:W-:Y:S02]  /*00b0*/  IMAD.WIDE R6, R11, 0x4, R6 ;  /* 0x000000040b067825 */ /* 0x000fe400078e0206 */
[----:B-1----:R-:W2:Y:S04]  /*00c0*/  LDG.E R4, desc[UR6][R4.64] ;  /* 0x0000000604047981 */ /* 0x002ea8000c1e1900 */
[----:B------:R-:W2:Y:S01]  /*00d0*/  LDG.E R7, desc[UR6][R6.64] ;  /* 0x0000000606077981 */ /* 0x000ea2000c1e1900 */
[----:B------:R-:W0:Y:S01]  /*00e0*/  S2UR UR5, SR_CgaCtaId ;  /* 0x00000000000579c3 */ /* 0x000e220000008800 */
[----:B------:R-:W-:Y:S01]  /*00f0*/  UMOV UR4, 0x400 ;  /* 0x0000040000047882 */ /* 0x000fe20000000000 */
[----:B------:R-:W-:Y:S01]  /*0100*/  ISETP.LE.U32.AND P0, PT, R3, UR8, PT ;  /* 0x0000000803007c0c */ /* 0x000fe2000bf03070 */
[----:B------:R-:W-:Y:S01]  /*0110*/  IMAD.MOV.U32 R13, RZ, RZ, RZ ;  /* 0x000000ffff0d7224 */ /* 0x000fe200078e00ff */
[----:B0-----:R-:W-:-:S06]  /*0120*/  ULEA UR4, UR5, UR4, 0x18 ;  /* 0x0000000405047291 */ /* 0x001fcc000f8ec0ff */
[----:B------:R-:W-:Y:S01]  /*0130*/  LEA R11, R11, UR4, 0x2 ;  /* 0x000000040b0b7c11 */ /* 0x000fe2000f8e10ff */
[----:B--2---:R-:W-:-:S04]  /*0140*/  IMAD.IADD R2, R4, 0x1, -R7 ;  /* 0x0000000104027824 */ /* 0x004fc800078e0a07 */
[----:B------:R-:W-:-:S05]  /*0150*/  IMAD R2, R2, R2, RZ ;  /* 0x0000000202027224 */ /* 0x000fca00078e02ff */
[----:B------:R0:W-:Y:S01]  /*0160*/  STS [R11], R2 ;  /* 0x000000020b007388 */ /* 0x0001e20000000800 */
[----:B------:R-:W-:Y:S06]  /*0170*/  BAR.SYNC.DEFER_BLOCKING 0x0 ;  /* 0x0000000000007b1d */ /* 0x000fec0000010000 */
[----:B------:R-:W-:Y:S05]  /*0180*/  @P0 BRA `(.L_x_0) ;  /* 0x00000000005c0947 */ /* 0x000fea0003800000 */
[----:B------:R-:W1:Y:S01]  /*0190*/  LDC R7, c[0x0][0x384] ;  /* 0x0000e100ff077b82 */ /* 0x000e620000000800 */
[C---:B------:R-:W-:Y:S02]  /*01a0*/  ISETP.GE.AND P0, PT, R8.reuse, 0x2, PT ;  /* 0x000000020800780c */ /* 0x040fe40003f06270 */
[----:B0-----:R-:W-:Y:S02]  /*01b0*/  LEA.HI R2, R8, R8, RZ, 0x1 ;  /* 0x0000000808027211 */ /* 0x001fe400078f08ff */
[----:B------:R-:W-:Y:S02]  /*01c0*/  LEA R9, R9, UR4, 0x2 ;  /* 0x0000000409097c11 */ /* 0x000fe4000f8e10ff */
[----:B------:R-:W-:-:S05]  /*01d0*/  SHF.R.S32.HI R2, RZ, 0x1, R2 ;  /* 0x00000001ff027819 */ /* 0x000fca0000011402 */
[----:B------:R-:W-:-:S05]  /*01e0*/  IMAD.SHL.U32 R4, R2, 0x2, RZ ;  /* 0x0000000202047824 */ /* 0x000fca00078e00ff */
[----:B-1----:R-:W-:Y:S01]  /*01f0*/  ISETP.GE.AND P1, PT, R4, R7, PT ;  /* 0x000000070400720c */ /* 0x002fe20003f26270 */
[----:B------:R-:W-:-:S12]  /*0200*/  @!P0 BRA `(.L_x_1) ;  /* 0x0000000000248947 */ /* 0x000fd80003800000 */
.L_x_2:
[----:B------:R-:W-:-:S13]  /*0210*/  ISETP.GE.AND P0, PT, R0, R2, PT ;  /* 0x000000020000720c */ /* 0x000fda0003f06270 */
[----:B------:R-:W-:Y:S01]  /*0220*/  @!P0 IMAD R4, R2, 0x4, R11 ;  /* 0x0000000402048824 */ /* 0x000fe200078e020b */
[----:B------:R-:W-:Y:S05]  /*0230*/  @!P0 LDS R5, [R11] ;  /* 0x000000000b058984 */ /* 0x000fea0000000800 */
[----:B------:R-:W0:Y:S02]  /*0240*/  @!P0 LDS R4, [R4] ;  /* 0x0000000004048984 */ /* 0x000e240000000800 */
[----:B0-----:R-:W-:-:S05]  /*0250*/  @!P0 IMAD.IADD R6, R4, 0x1, R5 ;  /* 0x0000000104068824 */ /* 0x001fca00078e0205 */
[----:B------:R0:W-:Y:S01]  /*0260*/  @!P0 STS [R11], R6 ;  /* 0x000000060b008388 */ /* 0x0001e20000000800 */
[----:B------:R-:W-:Y:S02]  /*0270*/  ISETP.GT.U32.AND P0, PT, R2, 0x1, PT ;  /* 0x000000010200780c */ /* 0x000fe40003f04070 */
[----:B------:R-:W-:-:S11]  /*0280*/  SHF.R.U32.HI R2, RZ, 0x1, R2 ;  /* 0x00000001ff027819 */ /* 0x000fd60000011602 */
[----:B0-----:R-:W-:Y:S05]  /*0290*/  @P0 BRA `(.L_x_2) ;  /* 0xfffffffc00dc0947 */ /* 0x001fea000383ffff */
.L_x_1:
[----:B------:R-:W-:Y:S05]  /*02a0*/  WARPSYNC.ALL ;  /* 0x0000000000007948 */ /* 0x000fea0003800000 */
[----:B------:R-:W-:Y:S01]  /*02b0*/  BAR.SYNC.DEFER_BLOCKING 0x0 ;  /* 0x0000000000007b1d */ /* 0x000fe20000010000 */
[----:B------:R-:W-:-:S05]  /*02c0*/  @!P1 IMAD R2, R7, 0x4, R9 ;  /* 0x0000000407029824 */ /* 0x000fca00078e0209 */
[----:B------:R-:W-:Y:S04]  /*02d0*/  LDS R13, [R9] ;  /* 0x00000000090d7984 */ /* 0x000fe80000000800 */
[----:B------:R-:W0:Y:S02]  /*02e0*/  @!P1 LDS R2, [R2+-0x4] ;  /* 0xfffffc0002029984 */ /* 0x000e240000000800 */
[----:B0-----:R-:W-:-:S07]  /*02f0*/  @!P1 IMAD.IADD R13, R13, 0x1, R2 ;  /* 0x000000010d0d9824 */ /* 0x001fce00078e0202 */
.L_x_0:
[----:B------:R-:W0:Y:S01]  /*0300*/  LDC R6, c[0x0][0x380] ;  /* 0x0000e000ff067b82 */ /* 0x000e220000000800 */
[----:B------:R-:W-:Y:S07]  /*0310*/  WARPSYNC.ALL ;  /* 0x0000000000007948 */ /* 0x000fee0003800000 */
[----:B------:R-:W1:Y:S01]  /*0320*/  LDC.64 R4, c[0x0][0x3a0] ;  /* 0x0000e800ff047b82 */ /* 0x000e620000000a00 */
[----:B0-----:R-:W-:-:S04]  /*0330*/  IMAD R2, R6, UR8, RZ ;  /* 0x0000000806027c24 */ /* 0x001fc8000f8e02ff */
[----:B------:R-:W-:-:S04]  /*0340*/  IMAD.IADD R7, R2, 0x1, R3 ;  /* 0x0000000102077824 */ /* 0x000fc800078e0203 */
[----:B-1----:R-:W-:-:S05]  /*0350*/  IMAD.WIDE R4, R7, 0x4, R4 ;  /* 0x0000000407047825 */ /* 0x002fca00078e0204 */
[----:B------:R0:W-:Y:S01]  /*0360*/  STG.E desc[UR6][R4.64], R13 ;  /* 0x0000000d04007986 */ /* 0x0001e2000c101906 */
[----:B------:R-:W1:Y:S08]  /*0370*/  LDC R2, c[0x0][0x388] ;  /* 0x0000e200ff027b82 */ /* 0x000e700000000800 */
[----:B------:R-:W-:Y:S01]  /*0380*/  BAR.SYNC.DEFER_BLOCKING 0x0 ;  /* 0x0000000000007b1d */ /* 0x000fe20000010000 */
[----:B------:R-:W-:-:S04]  /*0390*/  LOP3.LUT P0, RZ, R3, R0, RZ, 0xfc, !PT ;  /* 0x0000000003ff7212 */ /* 0x000fc8000780fcff */
[----:B-1----:R-:W-:-:S13]  /*03a0*/  ISETP.LT.OR P0, PT, R2, 0x1, P0 ;  /* 0x000000010200780c */ /* 0x002fda0000701670 */
[----:B0-----:R-:W-:Y:S05]  /*03b0*/  @P0 EXIT ;  /* 0x000000000000094d */ /* 0x001fea0003800000 */
[----:B------:R-:W-:-:S13]  /*03c0*/  ISETP.GE.AND P0, PT, R6, 0x1, PT ;  /* 0x000000010600780c */ /* 0x000fda0003f06270 */
[----:B------:R-:W-:Y:S05]  /*03d0*/  @!P0 EXIT ;  /* 0x000000000000894d */ /* 0x000fea0003800000 */
[----:B------:R-:W0:Y:S01]  /*03e0*/  LDC.64 R8, c[0x0][0x398] ;  /* 0x0000e600ff087b82 */ /* 0x000e220000000a00 */
[----:B------:R-:W-:Y:S01]  /*03f0*/  IMAD R0, R2, UR8, RZ ;  /* 0x0000000802007c24 */ /* 0x000fe2000f8e02ff */
[----:B------:R-:W-:Y:S01]  /*0400*/  PRMT R6, RZ, 0x7610, R6 ;  /* 0x00007610ff067816 */ /* 0x000fe20000000006 */
[----:B------:R-:W-:Y:S01]  /*0410*/  UMOV UR4, URZ ;  /* 0x000000ff00047c82 */ /* 0x000fe20008000000 */
[----:B------:R-:W-:Y:S01]  /*0420*/  PRMT R7, RZ, 0x7610, R7 ;  /* 0x00007610ff077816 */ /* 0x000fe20000000007 */
[----:B0-----:R-:W-:-:S03]  /*0430*/  IMAD.WIDE.U32 R8, R0, 0x4, R8 ;  /* 0x0000000400087825 */ /* 0x001fc600078e0008 */
[----:B------:R-:W-:-:S05]  /*0440*/  IADD3 RZ, P0, PT, R8, 0x20, RZ ;  /* 0x0000002008ff7810 */ /* 0x000fca0007f1e0ff */
[----:B------:R-:W-:-:S08]  /*0450*/  IMAD.X R8, RZ, RZ, R9, P0 ;  /* 0x000000ffff087224 */ /* 0x000fd000000e0609 */
.L_x_20:
[----:B------:R-:W0:Y:S01]  /*0460*/  LDC.64 R2, c[0x0][0x398] ;  /* 0x0000e600ff027b82 */ /* 0x000e220000000a00 */
[----:B------:R-:W-:Y:S02]  /*0470*/  UISETP.NE.AND UP0, UPT, UR4, URZ, UPT ;  /* 0x000000ff0400728c */ /* 0x000fe4000bf05270 */
[----:B------:R-:W-:-:S04]  /*0480*/  VIADD R5, R0, UR4 ;  /* 0x0000000400057c36 */ /* 0x000fc80008000000 */
[----:B0-----:R-:W-:-:S03]  /*0490*/  IMAD.WIDE.U32 R2, R5, 0x4, R2 ;  /* 0x0000000405027825 */ /* 0x001fc600078e0002 */
[----:B------:R-:W-:Y:S05]  /*04a0*/  BRA.U !UP0, `(.L_x_3) ;  /* 0x0000000908d47547 */ /* 0x000fea000b800000 */
[----:B------:R-:W-:Y:S01]  /*04b0*/  LOP3.LUT R4, R6, 0xffff, RZ, 0xc0, !PT ;  /* 0x0000ffff06047812 */ /* 0x000fe200078ec0ff */
[----:B------:R-:W-:Y:S02]  /*04c0*/  IMAD.MOV.U32 R9, RZ, RZ, RZ ;  /* 0x000000ffff097224 */ /* 0x000fe400078e00ff */
[----:B------:R-:W-:Y:S01]  /*04d0*/  IMAD.MOV.U32 R10, RZ, RZ, 0x64 ;  /* 0x00000064ff0a7424 */ /* 0x000fe200078e00ff */
[----:B------:R-:W-:-:S05]  /*04e0*/  LOP3.LUT R4, R4, 0x7, RZ, 0xc0, !PT ;  /* 0x0000000704047812 */ /* 0x000fca00078ec0ff */
[----:B------:R-:W-:-:S05]  /*04f0*/  VIADD R4, R4, 0xffffffff ;  /* 0xffffffff04047836 */ /* 0x000fca0000000000 */
[----:B------:R-:W-:-:S13]  /*0500*/  ISETP.GE.U32.AND P0, PT, R4, 0x3, PT ;  /* 0x000000030400780c */ /* 0x000fda0003f06070 */
.L_x_11:
[----:B------:R-:W-:Y:S01]  /*0510*/  UISETP.GE.U32.AND UP0, UPT, UR4, 0x10, UPT ;  /* 0x000000100400788c */ /* 0x000fe2000bf06070 */
[----:B------:R-:W-:Y:S01]  /*0520*/  ISETP.NE.AND P1, PT, R9, UR8, PT ;  /* 0x0000000809007c0c */ /* 0x000fe2000bf25270 */
[----:B------:R-:W-:-:S03]  /*0530*/  UMOV UR5, URZ ;  /* 0x000000ff00057c82 */ /* 0x000fc60008000000 */
[----:B------:R-:W-:-:S04]  /*0540*/  SEL R11, RZ, 0x1, P1 ;  /* 0x00000001ff0b7807 */ /* 0x000fc80000800000 */
[----:B------:R-:W-:Y:S05]  /*0550*/  BRA.U !UP0, `(.L_x_4) ;  /* 0x0000000108f07547 */ /* 0x000fea000b800000 */
[----:B------:R-:W0:Y:S01]  /*0560*/  LDC R5, c[0x0][0x398] ;  /* 0x0000e600ff057b82 */ /* 0x000e220000000800 */
[----:B------:R-:W-:-:S04]  /*0570*/  ULOP3.LUT UR5, UR4, 0xfffffff0, URZ, 0xc0, !UPT ;  /* 0xfffffff004057892 */ /* 0x000fc8000f8ec0ff */
[----:B------:R-:W-:Y:S01]  /*0580*/  UIADD3 UR5, UPT, UPT, -UR5, URZ, URZ ;  /* 0x000000ff05057290 */ /* 0x000fe2000fffe1ff */
[----:B0-----:R-:W-:Y:S02]  /*0590*/  IMAD R4, R0, 0x4, R5 ;  /* 0x0000000400047824 */ /* 0x001fe400078e0205 */
[----:B------:R-:W-:Y:S02]  /*05a0*/  IMAD.MOV.U32 R5, RZ, RZ, R8 ;  /* 0x000000ffff057224 */ /* 0x000fe400078e0008 */
[----:B------:R-:W-:-:S07]  /*05b0*/  VIADD R4, R4, 0x20 ;  /* 0x0000002004047836 */ /* 0x000fce0000000000 */
.L_x_5:
[----:B------:R-:W2:Y:S04]  /*05c0*/  LDG.E R15, desc[UR6][R4.64+-0x20] ;  /* 0xffffe006040f7981 */ /* 0x000ea8000c1e1900 */
[----:B------:R-:W3:Y:S04]  /*05d0*/  LDG.E R19, desc[UR6][R4.64+-0x1c] ;  /* 0xffffe40604137981 */ /* 0x000ee8000c1e1900 */
[----:B------:R-:W4:Y:S04]  /*05e0*/  LDG.E R21, desc[UR6][R4.64+-0x18] ;  /* 0xffffe80604157981 */ /* 0x000f28000c1e1900 */
[----:B------:R-:W5:Y:S04]  /*05f0*/  LDG.E R23, desc[UR6][R4.64+-0x14] ;  /* 0xffffec0604177981 */ /* 0x000f68000c1e1900 */
        /* <DEDUP_REMOVED lines=10> */
[----:B------:R-:W5:Y:S01]  /*06a0*/  LDG.E R17, desc[UR6][R4.64+0x18] ;  /* 0x0000180604117981 */ /* 0x000f62000c1e1900 */
[----:B--2---:R-:W-:-:S03]  /*06b0*/  ISETP.NE.AND P1, PT, R15, R9, PT ;  /* 0x000000090f00720c */ /* 0x004fc60003f25270 */
[----:B------:R0:W2:Y:S01]  /*06c0*/  LDG.E R15, desc[UR6][R4.64+0x1c] ;  /* 0x00001c06040f7981 */ /* 0x0000a2000c1e1900 */
[-C--:B---3--:R-:W-:Y:S02]  /*06d0*/  ISETP.NE.AND P2, PT, R19, R9.reuse, PT ;  /* 0x000000091300720c */ /* 0x088fe40003f45270 */
[----:B------:R-:W-:Y:S02]  /*06e0*/  SEL R11, R11, 0x1, P1 ;  /* 0x000000010b0b7807 */ /* 0x000fe40000800000 */
[-C--:B----4-:R-:W-:Y:S02]  /*06f0*/  ISETP.NE.AND P1, PT, R21, R9.reuse, PT ;  /* 0x000000091500720c */ /* 0x090fe40003f25270 */
[----:B------:R-:W-:Y:S02]  /*0700*/  SEL R11, R11, 0x1, P2 ;  /* 0x000000010b0b7807 */ /* 0x000fe40001000000 */
[----:B-----5:R-:W-:Y:S02]  /*0710*/  ISETP.NE.AND P2, PT, R23, R9, PT ;  /* 0x000000091700720c */ /* 0x020fe40003f45270 */
[----:B------:R-:W-:-:S02]  /*0720*/  SEL R11, R11, 0x1, P1 ;  /* 0x000000010b0b7807 */ /* 0x000fc40000800000 */
[-C--:B------:R-:W-:Y:S02]  /*0730*/  ISETP.NE.AND P1, PT, R13, R9.reuse, PT ;  /* 0x000000090d00720c */ /* 0x080fe40003f25270 */
[----:B------:R-:W-:Y:S02]  /*0740*/  SEL R11, R11, 0x1, P2 ;  /* 0x000000010b0b7807 */ /* 0x000fe40001000000 */
[-C--:B------:R-:W-:Y:S02]  /*0750*/  ISETP.NE.AND P2, PT, R28, R9.reuse, PT ;  /* 0x000000091c00720c */ /* 0x080fe40003f45270 */
[----:B------:R-:W-:Y:S02]  /*0760*/  SEL R11, R11, 0x1, P1 ;  /* 0x000000010b0b7807 */ /* 0x000fe40000800000 */
[----:B------:R-:W-:Y:S02]  /*0770*/  ISETP.NE.AND P1, PT, R26, R9, PT ;  /* 0x000000091a00720c */ /* 0x000fe40003f25270 */
        /* <DEDUP_REMOVED lines=10> */
[----:B------:R-:W-:Y:S01]  /*0820*/  SEL R11, R11, 0x1, P1 ;  /* 0x000000010b0b7807 */ /* 0x000fe20000800000 */
[----:B------:R-:W-:Y:S01]  /*0830*/  UIADD3 UR5, UPT, UPT, UR5, 0x10, URZ ;  /* 0x0000001005057890 */ /* 0x000fe2000fffe0ff */
[-C--:B------:R-:W-:Y:S02]  /*0840*/  ISETP.NE.AND P1, PT, R14, R9.reuse, PT ;  /* 0x000000090e00720c */ /* 0x080fe40003f25270 */
[----:B------:R-:W-:Y:S01]  /*0850*/  SEL R11, R11, 0x1, P2 ;  /* 0x000000010b0b7807 */ /* 0x000fe20001000000 */
[----:B------:R-:W-:Y:S01]  /*0860*/  UISETP.NE.AND UP0, UPT, UR5, URZ, UPT ;  /* 0x000000ff0500728c */ /* 0x000fe2000bf05270 */
[----:B------:R-:W-:-:S02]  /*0870*/  ISETP.NE.AND P2, PT, R12, R9, PT ;  /* 0x000000090c00720c */ /* 0x000fc40003f45270 */
[----:B------:R-:W-:Y:S02]  /*0880*/  SEL R11, R11, 0x1, P1 ;  /* 0x000000010b0b7807 */ /* 0x000fe40000800000 */
[----:B------:R-:W-:Y:S02]  /*0890*/  ISETP.NE.AND P1, PT, R17, R9, PT ;  /* 0x000000091100720c */ /* 0x000fe40003f25270 */
[----:B------:R-:W-:Y:S02]  /*08a0*/  SEL R11, R11, 0x1, P2 ;  /* 0x000000010b0b7807 */ /* 0x000fe40001000000 */
[----:B0-----:R-:W-:Y:S02]  /*08b0*/  IADD3 R4, P3, PT, R4, 0x40, RZ ;  /* 0x0000004004047810 */ /* 0x001fe40007f7e0ff */
[----:B------:R-:W-:-:S03]  /*08c0*/  SEL R11, R11, 0x1, P1 ;  /* 0x000000010b0b7807 */ /* 0x000fc60000800000 */
[----:B------:R-:W-:Y:S01]  /*08d0*/  IMAD.X R5, RZ, RZ, R5, P3 ;  /* 0x000000ffff057224 */ /* 0x000fe200018e0605 */
[----:B--2---:R-:W-:-:S04]  /*08e0*/  ISETP.NE.AND P2, PT, R15, R9, PT ;  /* 0x000000090f00720c */ /* 0x004fc80003f45270 */
[----:B------:R-:W-:Y:S01]  /*08f0*/  SEL R11, R11, 0x1, P2 ;  /* 0x000000010b0b7807 */ /* 0x000fe20001000000 */
[----:B------:R-:W-:Y:S08]  /*0900*/  BRA.U UP0, `(.L_x_5) ;  /* 0xfffffffd002c7547 */ /* 0x000ff0000b83ffff */
[----:B------:R-:W-:-:S12]  /*0910*/  ULOP3.LUT UR5, UR4, 0x7ffffff0, URZ, 0xc0, !UPT ;  /* 0x7ffffff004057892 */ /* 0x000fd8000f8ec0ff */
.L_x_4:
[----:B------:R-:W-:-:S09]  /*0920*/  ULOP3.LUT UP0, URZ, UR4, 0xf, URZ, 0xc0, !UPT ;  /* 0x0000000f04ff7892 */ /* 0x000fd2000f80c0ff */
[----:B------:R-:W-:Y:S05]  /*0930*/  BRA.U !UP0, `(.L_x_6) ;  /* 0x0000000508587547 */ /* 0x000fea000b800000 */
[----:B------:R-:W-:-:S04]  /*0940*/  LOP3.LUT R5, R7, 0xffff, RZ, 0xc0, !PT ;  /* 0x0000ffff07057812 */ /* 0x000fc800078ec0ff */
[C---:B------:R-:W-:Y:S02]  /*0950*/  LOP3.LUT R4, R5.reuse, 0xf, RZ, 0xc0, !PT ;  /* 0x0000000f05047812 */ /* 0x040fe400078ec0ff */
[----:B------:R-:W-:-:S03]  /*0960*/  LOP3.LUT P1, RZ, R5, 0x7, RZ, 0xc0, !PT ;  /* 0x0000000705ff7812 */ /* 0x000fc6000782c0ff */
[----:B------:R-:W-:-:S05]  /*0970*/  VIADD R4, R4, 0xffffffff ;  /* 0xffffffff04047836 */ /* 0x000fca0000000000 */
[----:B------:R-:W-:-:S13]  /*0980*/  ISETP.GE.U32.AND P2, PT, R4, 0x7, PT ;  /* 0x000000070400780c */ /* 0x000fda0003f46070 */
[----:B------:R-:W-:Y:S05]  /*0990*/  @!P2 BRA `(.L_x_7) ;  /* 0x000000000084a947 */ /* 0x000fea0003800000 */
[----:B------:R-:W0:Y:S01]  /*09a0*/  LDC.64 R12, c[0x0][0x398] ;  /* 0x0000e600ff0c7b82 */ /* 0x000e220000000a00 */
[C---:B------:R-:W-:Y:S01]  /*09b0*/  IADD3 R14, P2, PT, R0.reuse, UR5, RZ ;  /* 0x00000005000e7c10 */ /* 0x040fe2000ff5e0ff */
[----:B------:R-:W-:-:S04]  /*09c0*/  VIADD R15, R0, UR5 ;  /* 0x00000005000f7c36 */ /* 0x000fc80008000000 */
[----:B------:R-:W-:Y:S02]  /*09d0*/  IMAD.X R16, RZ, RZ, RZ, P2 ;  /* 0x000000ffff107224 */ /* 0x000fe400010e06ff */
[----:B------:R-:W1:Y:S01]  /*09e0*/  LDC.64 R4, c[0x0][0x398] ;  /* 0x0000e600ff047b82 */ /* 0x000e620000000a00 */
[----:B0-----:R-:W-:-:S06]  /*09f0*/  IMAD.WIDE.U32 R12, R15, 0x4, R12 ;  /* 0x000000040f0c7825 */ /* 0x001fcc00078e000c */
[----:B------:R-:W2:Y:S01]  /*0a00*/  LDG.E R12, desc[UR6][R12.64] ;  /* 0x000000060c0c7981 */ /* 0x000ea2000c1e1900 */
[----:B-1----:R-:W-:-:S04]  /*0a10*/  LEA R4, P2, R14, R4, 0x2 ;  /* 0x000000040e047211 */ /* 0x002fc800078410ff */
[----:B------:R-:W-:-:S05]  /*0a20*/  LEA.HI.X R5, R14, R5, R16, 0x2, P2 ;  /* 0x000000050e057211 */ /* 0x000fca00010f1410 */
[----:B------:R-:W3:Y:S04]  /*0a30*/  LDG.E R14, desc[UR6][R4.64+0x4] ;  /* 0x00000406040e7981 */ /* 0x000ee8000c1e1900 */
[----:B------:R-:W4:Y:S04]  /*0a40*/  LDG.E R16, desc[UR6][R4.64+0x8] ;  /* 0x0000080604107981 */ /* 0x000f28000c1e1900 */
[----:B------:R-:W5:Y:S04]  /*0a50*/  LDG.E R18, desc[UR6][R4.64+0xc] ;  /* 0x00000c0604127981 */ /* 0x000f68000c1e1900 */
[----:B------:R-:W5:Y:S04]  /*0a60*/  LDG.E R20, desc[UR6][R4.64+0x10] ;  /* 0x0000100604147981 */ /* 0x000f68000c1e1900 */
[----:B------:R-:W5:Y:S04]  /*0a70*/  LDG.E R22, desc[UR6][R4.64+0x14] ;  /* 0x0000140604167981 */ /* 0x000f68000c1e1900 */
[----:B------:R-:W5:Y:S04]  /*0a80*/  LDG.E R24, desc[UR6][R4.64+0x18] ;  /* 0x0000180604187981 */ /* 0x000f68000c1e1900 */
[----:B------:R-:W5:Y:S01]  /*0a90*/  LDG.E R26, desc[UR6][R4.64+0x1c] ;  /* 0x00001c06041a7981 */ /* 0x000f62000c1e1900 */
[----:B------:R-:W-:Y:S01]  /*0aa0*/  UIADD3 UR5, UPT, UPT, UR5, 0x8, URZ ;  /* 0x0000000805057890 */ /* 0x000fe2000fffe0ff */
[----:B--2---:R-:W-:-:S04]  /*0ab0*/  ISETP.NE.AND P3, PT, R12, R9, PT ;  /* 0x000000090c00720c */ /* 0x004fc80003f65270 */
[----:B------:R-:W-:Y:S02]  /*0ac0*/  SEL R11, R11, 0x1, P3 ;  /* 0x000000010b0b7807 */ /* 0x000fe40001800000 */
[-C--:B---3--:R-:W-:Y:S02]  /*0ad0*/  ISETP.NE.AND P2, PT, R14, R9.reuse, PT ;  /* 0x000000090e00720c */ /* 0x088fe40003f45270 */
        /* <DEDUP_REMOVED lines=10> */
[----:B------:R-:W-:Y:S02]  /*0b80*/  ISETP.NE.AND P2, PT, R26, R9, PT ;  /* 0x000000091a00720c */ /* 0x000fe40003f45270 */
[----:B------:R-:W-:-:S04]  /*0b90*/  SEL R11, R11, 0x1, P3 ;  /* 0x000000010b0b7807 */ /* 0x000fc80001800000 */
[----:B------:R-:W-:-:S07]  /*0ba0*/  SEL R11, R11, 0x1, P2 ;  /* 0x000000010b0b7807 */ /* 0x000fce0001000000 */
.L_x_7:
[----:B------:R-:W-:Y:S05]  /*0bb0*/  @!P1 BRA `(.L_x_6) ;  /* 0x0000000000b89947 */ /* 0x000fea0003800000 */
[----:B------:R-:W-:-:S04]  /*0bc0*/  LOP3.LUT R14, R6, 0xffff, RZ, 0xc0, !PT ;  /* 0x0000ffff060e7812 */ /* 0x000fc800078ec0ff */
[----:B------:R-:W-:-:S04]  /*0bd0*/  LOP3.LUT R14, R14, 0x3, RZ, 0xc0, !PT ;  /* 0x000000030e0e7812 */ /* 0x000fc800078ec0ff */
[----:B------:R-:W-:Y:S01]  /*0be0*/  ISETP.NE.AND P1, PT, R14, RZ, PT ;  /* 0x000000ff0e00720c */ /* 0x000fe20003f25270 */
[----:B------:R-:W-:-:S12]  /*0bf0*/  @!P0 BRA `(.L_x_8) ;  /* 0x0000000000548947 */ /* 0x000fd80003800000 */
        /* <DEDUP_REMOVED lines=19> */
[----:B------:R-:W-:-:S04]  /*0d30*/  SEL R11, R11, 0x1, P3 ;  /* 0x000000010b0b7807 */ /* 0x000fc80001800000 */
[----:B------:R-:W-:-:S07]  /*0d40*/  SEL R11, R11, 0x1, P2 ;  /* 0x000000010b0b7807 */ /* 0x000fce0001000000 */
.L_x_8:
[----:B------:R-:W-:Y:S05]  /*0d50*/  @!P1 BRA `(.L_x_6) ;  /* 0x0000000000509947 */ /* 0x000fea0003800000 */
[----:B------:R-:W0:Y:S01]  /*0d60*/  LDC.64 R4, c[0x0][0x398] ;  /* 0x0000e600ff047b82 */ /* 0x000e220000000a00 */
[----:B------:R-:W-:-:S04]  /*0d70*/  VIADD R13, R0, UR5 ;  /* 0x00000005000d7c36 */ /* 0x000fc80008000000 */
[----:B0-----:R-:W-:-:S06]  /*0d80*/  IMAD.WIDE.U32 R4, R13, 0x4, R4 ;  /* 0x000000040d047825 */ /* 0x001fcc00078e0004 */
[----:B------:R-:W2:Y:S01]  /*0d90*/  LDG.E R4, desc[UR6][R4.64] ;  /* 0x0000000604047981 */ /* 0x000ea2000c1e1900 */
[----:B------:R-:W-:Y:S02]  /*0da0*/  ISETP.NE.AND P2, PT, R14, 0x1, PT ;  /* 0x000000010e00780c */ /* 0x000fe40003f45270 */
[----:B--2---:R-:W-:-:S04]  /*0db0*/  ISETP.NE.AND P1, PT, R4, R9, PT ;  /* 0x000000090400720c */ /* 0x004fc80003f25270 */
[----:B------:R-:W-:-:S07]  /*0dc0*/  SEL R11, R11, 0x1, P1 ;  /* 0x000000010b0b7807 */ /* 0x000fce0000800000 */
[----:B------:R-:W-:Y:S05]  /*0dd0*/  @!P2 BRA `(.L_x_6) ;  /* 0x000000000030a947 */ /* 0x000fea0003800000 */
[----:B------:R-:W0:Y:S01]  /*0de0*/  LDC.64 R16, c[0x0][0x398] ;  /* 0x0000e600ff107b82 */ /* 0x000e220000000a00 */
[----:B------:R-:W-:Y:S02]  /*0df0*/  IADD3 R5, P2, PT, R0, UR5, RZ ;  /* 0x0000000500057c10 */ /* 0x000fe4000ff5e0ff */
[----:B------:R-:W-:-:S03]  /*0e00*/  ISETP.NE.AND P1, PT, R14, 0x2, PT ;  /* 0x000000020e00780c */ /* 0x000fc60003f25270 */
[----:B------:R-:W-:Y:S01]  /*0e10*/  IMAD.X R12, RZ, RZ, RZ, P2 ;  /* 0x000000ffff0c7224 */ /* 0x000fe200010e06ff */
[----:B0-----:R-:W-:-:S04]  /*0e20*/  LEA R4, P2, R5, R16, 0x2 ;  /* 0x0000001005047211 */ /* 0x001fc800078410ff */
[----:B------:R-:W-:-:S05]  /*0e30*/  LEA.HI.X R5, R5, R17, R12, 0x2, P2 ;  /* 0x0000001105057211 */ /* 0x000fca00010f140c */
[----:B------:R-:W2:Y:S04]  /*0e40*/  LDG.E R12, desc[UR6][R4.64+0x4] ;  /* 0x00000406040c7981 */ /* 0x000ea8000c1e1900 */
[----:B------:R-:W3:Y:S01]  /*0e50*/  @P1 LDG.E R14, desc[UR6][R4.64+0x8] ;  /* 0x00000806040e1981 */ /* 0x000ee2000c1e1900 */
[-C--:B--2---:R-:W-:Y:S02]  /*0e60*/  ISETP.NE.AND P2, PT, R12, R9.reuse, PT ;  /* 0x000000090c00720c */ /* 0x084fe40003f45270 */
[----:B---3--:R-:W-:Y:S02]  /*0e70*/  @P1 ISETP.NE.AND P3, PT, R14, R9, PT ;  /* 0x000000090e00120c */ /* 0x008fe40003f65270 */
[----:B------:R-:W-:-:S04]  /*0e80*/  SEL R11, R11, 0x1, P2 ;  /* 0x000000010b0b7807 */ /* 0x000fc80001000000 */
[----:B------:R-:W-:-:S07]  /*0e90*/  @P1 SEL R11, R11, 0x1, P3 ;  /* 0x000000010b0b1807 */ /* 0x000fce0001800000 */
.L_x_6:
[----:B------:R-:W0:Y:S01]  /*0ea0*/  LDCU UR5, c[0x0][0x380] ;  /* 0x00007000ff0577ac */ /* 0x000e220008000800 */
[----:B------:R-:W-:Y:S01]  /*0eb0*/  ISETP.NE.AND P2, PT, R11, RZ, PT ;  /* 0x000000ff0b00720c */ /* 0x000fe20003f45270 */
[----:B------:R-:W-:-:S05]  /*0ec0*/  VIADD R13, R9, 0x1 ;  /* 0x00000001090d7836 */ /* 0x000fca0000000000 */
[----:B0-----:R-:W-:-:S07]  /*0ed0*/  ISETP.NE.AND P1, PT, R13, UR5, PT ;  /* 0x000000050d007c0c */ /* 0x001fce000bf25270 */
[----:B------:R-:W-:Y:S06]  /*0ee0*/  @P2 BRA `(.L_x_9) ;  /* 0x0000000000382947 */ /* 0x000fec0003800000 */
[----:B------:R-:W0:Y:S01]  /*0ef0*/  LDC R11, c[0x0][0x380] ;  /* 0x0000e000ff0b7b82 */ /* 0x000e220000000800 */
[----:B------:R-:W-:-:S07]  /*0f00*/  ISETP.LE.U32.AND P2, PT, R9, UR8, PT ;  /* 0x0000000809007c0c */ /* 0x000fce000bf43070 */
[----:B------:R-:W1:Y:S08]  /*0f10*/  LDC R12, c[0x0][0x380] ;  /* 0x0000e000ff0c7b82 */ /* 0x000e700000000800 */
[----:B------:R-:W2:Y:S01]  /*0f20*/  LDC.64 R4, c[0x0][0x3a0] ;  /* 0x0000e800ff047b82 */ /* 0x000ea20000000a00 */
[----:B0-----:R-:W-:Y:S02]  /*0f30*/  IMAD R14, R11, UR8, RZ ;  /* 0x000000080b0e7c24 */ /* 0x001fe4000f8e02ff */
[C---:B-1----:R-:W-:Y:S01]  /*0f40*/  IMAD R11, R9.reuse, R12, RZ ;  /* 0x0000000c090b7224 */ /* 0x042fe200078e02ff */
[----:B------:R-:W-:-:S04]  /*0f50*/  VIMNMX.U32 R12, PT, PT, R9, UR8, !PT ;  /* 0x00000008090c7c48 */ /* 0x000fc8000ffe0000 */
[----:B------:R-:W-:-:S05]  /*0f60*/  SEL R11, R14, R11, !P2 ;  /* 0x0000000b0e0b7207 */ /* 0x000fca0005000000 */
[----:B------:R-:W-:-:S04]  /*0f70*/  IMAD.IADD R11, R11, 0x1, R12 ;  /* 0x000000010b0b7824 */ /* 0x000fc800078e020c */
[----:B--2---:R-:W-:-:S06]  /*0f80*/  IMAD.WIDE.U32 R4, R11, 0x4, R4 ;  /* 0x000000040b047825 */ /* 0x004fcc00078e0004 */
[----:B------:R-:W2:Y:S02]  /*0f90*/  LDG.E R5, desc[UR6][R4.64] ;  /* 0x0000000604057981 */ /* 0x000ea4000c1e1900 */
[----:B--2---:R-:W-:-:S13]  /*0fa0*/  ISETP.GE.AND P2, PT, R5, R10, PT ;  /* 0x0000000a0500720c */ /* 0x004fda0003f46270 */
[----:B------:R0:W-:Y:S01]  /*0fb0*/  @!P2 STG.E desc[UR6][R2.64], R9 ;  /* 0x000000090200a986 */ /* 0x0001e2000c101906 */
[----:B------:R-:W-:-:S07]  /*0fc0*/  @!P2 IMAD.MOV.U32 R10, RZ, RZ, R5 ;  /* 0x000000ffff0aa224 */ /* 0x000fce00078e0005 */
.L_x_9:
[----:B------:R-:W-:Y:S05]  /*0fd0*/  @!P1 BRA `(.L_x_10) ;  /* 0x0000000400d89947 */ /* 0x000fea0003800000 */
[----:B0-----:R-:W-:Y:S01]  /*0fe0*/  IMAD.MOV.U32 R9, RZ, RZ, R13 ;  /* 0x000000ffff097224 */ /* 0x001fe200078e000d */
[----:B------:R-:W-:Y:S06]  /*0ff0*/  BRA `(.L_x_11) ;  /* 0xfffffff400447947 */ /* 0x000fec000383ffff */
.L_x_3:
[----:B------:R-:W0:Y:S01]  /*1000*/  LDCU UR5, c[0x0][0x380] ;  /* 0x00007000ff0577ac */ /* 0x000e220008000800 */
[----:B------:R-:W1:Y:S01]  /*1010*/  LDC R12, c[0x0][0x380] ;  /* 0x0000e000ff0c7b82 */ /* 0x000e620000000800 */
[----:B------:R-:W-:Y:S02]  /*1020*/  IMAD.MOV.U32 R15, RZ, RZ, RZ ;  /* 0x000000ffff0f7224 */ /* 0x000fe400078e00ff */
[----:B------:R-:W-:Y:S01]  /*1030*/  IMAD.MOV.U32 R13, RZ, RZ, 0x64 ;  /* 0x00000064ff0d7424 */ /* 0x000fe200078e00ff */
[----:B0-----:R-:W-:Y:S01]  /*1040*/  UISETP.GE.U32.AND UP0, UPT, UR5, 0x4, UPT ;  /* 0x000000040500788c */ /* 0x001fe2000bf06070 */
[----:B-1----:R-:W-:-:S08]  /*1050*/  IMAD R9, R12, UR8, RZ ;  /* 0x000000080c097c24 */ /* 0x002fd0000f8e02ff */
[----:B------:R-:W-:Y:S05]  /*1060*/  BRA.U !UP0, `(.L_x_12) ;  /* 0x0000000108f07547 */ /* 0x000fea000b800000 */
[----:B------:R-:W0:Y:S01]  /*1070*/  LDC R14, c[0x0][0x380] ;  /* 0x0000e000ff0e7b82 */ /* 0x000e220000000800 */
[----:B------:R-:W-:Y:S02]  /*1080*/  IMAD.MOV.U32 R15, RZ, RZ, RZ ;  /* 0x000000ffff0f7224 */ /* 0x000fe400078e00ff */
[----:B------:R-:W-:-:S05]  /*1090*/  IMAD.MOV.U32 R13, RZ, RZ, 0x64 ;  /* 0x00000064ff0d7424 */ /* 0x000fca00078e00ff */
[----:B------:R-:W1:Y:S02]  /*10a0*/  LDC.64 R4, c[0x0][0x3a0] ;  /* 0x0000e800ff047b82 */ /* 0x000e640000000a00 */
.L_x_17:
[C---:B------:R-:W-:Y:S01]  /*10b0*/  ISETP.NE.AND P3, PT, R15.reuse, UR8, PT ;  /* 0x000000080f007c0c */ /* 0x040fe2000bf65270 */
[C---:B---3--:R-:W-:Y:S02]  /*10c0*/  VIADD R21, R15.reuse, 0x1 ;  /* 0x000000010f157836 */ /* 0x048fe40000000000 */
[C---:B----4-:R-:W-:Y:S02]  /*10d0*/  VIADD R19, R15.reuse, 0x2 ;  /* 0x000000020f137836 */ /* 0x050fe40000000000 */
[----:B0-----:R-:W-:Y:S01]  /*10e0*/  VIADD R17, R15, 0x3 ;  /* 0x000000030f117836 */ /* 0x001fe20000000000 */
[----:B------:R-:W-:Y:S02]  /*10f0*/  ISETP.NE.AND P2, PT, R21, UR8, PT ;  /* 0x0000000815007c0c */ /* 0x000fe4000bf45270 */
[----:B------:R-:W-:Y:S02]  /*1100*/  ISETP.NE.AND P1, PT, R19, UR8, PT ;  /* 0x0000000813007c0c */ /* 0x000fe4000bf25270 */
[----:B------:R-:W-:-:S03]  /*1110*/  ISETP.NE.AND P0, PT, R17, UR8, PT ;  /* 0x0000000811007c0c */ /* 0x000fc6000bf05270 */
[----:B------:R-:W-:Y:S10]  /*1120*/  @!P3 BRA `(.L_x_13) ;  /* 0x000000000028b947 */ /* 0x000ff40003800000 */
[C---:B0-----:R-:W-:Y:S01]  /*1130*/  IMAD R10, R15.reuse, R14, RZ ;  /* 0x0000000e0f0a7224 */ /* 0x041fe200078e02ff */
[C---:B------:R-:W-:Y:S02]  /*1140*/  ISETP.LE.U32.AND P3, PT, R15.reuse, UR8, PT ;  /* 0x000000080f007c0c */ /* 0x040fe4000bf63070 */
[----:B------:R-:W-:Y:S02]  /*1150*/  VIMNMX.U32 R11, PT, PT, R15, UR8, !PT ;  /* 0x000000080f0b7c48 */ /* 0x000fe4000ffe0000 */
[----:B------:R-:W-:-:S05]  /*1160*/  SEL R10, R9, R10, !P3 ;  /* 0x0000000a090a7207 */ /* 0x000fca0005800000 */
[----:B------:R-:W-:-:S04]  /*1170*/  IMAD.IADD R11, R10, 0x1, R11 ;  /* 0x000000010a0b7824 */ /* 0x000fc800078e020b */
[----:B-1----:R-:W-:-:S06]  /*1180*/  IMAD.WIDE.U32 R10, R11, 0x4, R4 ;  /* 0x000000040b0a7825 */ /* 0x002fcc00078e0004 */
[----:B------:R-:W2:Y:S02]  /*1190*/  LDG.E R10, desc[UR6][R10.64] ;  /* 0x000000060a0a7981 */ /* 0x000ea4000c1e1900 */
[----:B--2---:R-:W-:-:S13]  /*11a0*/  ISETP.GE.AND P3, PT, R10, R13, PT ;  /* 0x0000000d0a00720c */ /* 0x004fda0003f66270 */
[----:B------:R2:W-:Y:S01]  /*11b0*/  @!P3 STG.E desc[UR6][R2.64], R15 ;  /* 0x0000000f0200b986 */ /* 0x0005e2000c101906 */
[----:B------:R-:W-:-:S07]  /*11c0*/  @!P3 IMAD.MOV.U32 R13, RZ, RZ, R10 ;  /* 0x000000ffff0db224 */ /* 0x000fce00078e000a */
.L_x_13:
[----:B------:R-:W-:Y:S05]  /*11d0*/  @!P2 BRA `(.L_x_14) ;  /* 0x000000000028a947 */ /* 0x000fea0003800000 */
[----:B0-----:R-:W-:Y:S01]  /*11e0*/  IMAD R10, R21, R14, RZ ;  /* 0x0000000e150a7224 */ /* 0x001fe200078e02ff */
[----:B------:R-:W-:Y:S02]  /*11f0*/  ISETP.LT.U32.AND P2, PT, R15, UR8, PT ;  /* 0x000000080f007c0c */ /* 0x000fe4000bf41070 */
[----:B------:R-:W-:Y:S02]  /*1200*/  VIMNMX.U32 R11, PT, PT, R21, UR8, !PT ;  /* 0x00000008150b7c48 */ /* 0x000fe4000ffe0000 */
[----:B------:R-:W-:-:S05]  /*1210*/  SEL R10, R10, R9, P2 ;  /* 0x000000090a0a7207 */ /* 0x000fca0001000000 */
[----:B------:R-:W-:-:S04]  /*1220*/  IMAD.IADD R11, R10, 0x1, R11 ;  /* 0x000000010a0b7824 */ /* 0x000fc800078e020b */
[----:B-1----:R-:W-:-:S06]  /*1230*/  IMAD.WIDE.U32 R10, R11, 0x4, R4 ;  /* 0x000000040b0a7825 */ /* 0x002fcc00078e0004 */
[----:B------:R-:W3:Y:S02]  /*1240*/  LDG.E R10, desc[UR6][R10.64] ;  /* 0x000000060a0a7981 */ /* 0x000ee4000c1e1900 */
[----:B---3--:R-:W-:-:S13]  /*1250*/  ISETP.GE.AND P2, PT, R10, R13, PT ;  /* 0x0000000d0a00720c */ /* 0x008fda0003f46270 */
[----:B------:R3:W-:Y:S01]  /*1260*/  @!P2 STG.E desc[UR6][R2.64], R21 ;  /* 0x000000150200a986 */ /* 0x0007e2000c101906 */
[----:B------:R-:W-:-:S07]  /*1270*/  @!P2 IMAD.MOV.U32 R13, RZ, RZ, R10 ;  /* 0x000000ffff0da224 */ /* 0x000fce00078e000a */
.L_x_14:
[----:B------:R-:W-:Y:S05]  /*1280*/  @!P1 BRA `(.L_x_15) ;  /* 0x0000000000289947 */ /* 0x000fea0003800000 */
[C---:B0-----:R-:W-:Y:S01]  /*1290*/  IMAD R10, R19.reuse, R14, RZ ;  /* 0x0000000e130a7224 */ /* 0x041fe200078e02ff */
[C---:B------:R-:W-:Y:S02]  /*12a0*/  ISETP.LE.U32.AND P1, PT, R19.reuse, UR8, PT ;  /* 0x0000000813007c0c */ /* 0x040fe4000bf23070 */
[----:B------:R-:W-:Y:S02]  /*12b0*/  VIMNMX.U32 R11, PT, PT, R19, UR8, !PT ;  /* 0x00000008130b7c48 */ /* 0x000fe4000ffe0000 */
[----:B------:R-:W-:-:S05]  /*12c0*/  SEL R10, R9, R10, !P1 ;  /* 0x0000000a090a7207 */ /* 0x000fca0004800000 */
[----:B------:R-:W-:-:S04]  /*12d0*/  IMAD.IADD R11, R10, 0x1, R11 ;  /* 0x000000010a0b7824 */ /* 0x000fc800078e020b */
[----:B-1----:R-:W-:-:S06]  /*12e0*/  IMAD.WIDE.U32 R10, R11, 0x4, R4 ;  /* 0x000000040b0a7825 */ /* 0x002fcc00078e0004 */
[----:B------:R-:W4:Y:S02]  /*12f0*/  LDG.E R10, desc[UR6][R10.64] ;  /* 0x000000060a0a7981 */ /* 0x000f24000c1e1900 */
[----:B----4-:R-:W-:-:S13]  /*1300*/  ISETP.GE.AND P1, PT, R10, R13, PT ;  /* 0x0000000d0a00720c */ /* 0x010fda0003f26270 */
[----:B------:R4:W-:Y:S01]  /*1310*/  @!P1 STG.E desc[UR6][R2.64], R19 ;  /* 0x0000001302009986 */ /* 0x0009e2000c101906 */
[----:B------:R-:W-:-:S07]  /*1320*/  @!P1 IMAD.MOV.U32 R13, RZ, RZ, R10 ;  /* 0x000000ffff0d9224 */ /* 0x000fce00078e000a */
.L_x_15:
[----:B------:R-:W-:Y:S05]  /*1330*/  @!P0 BRA `(.L_x_16) ;  /* 0x0000000000288947 */ /* 0x000fea0003800000 */
[C---:B0-----:R-:W-:Y:S01]  /*1340*/  IMAD R10, R17.reuse, R14, RZ ;  /* 0x0000000e110a7224 */ /* 0x041fe200078e02ff */
[C---:B------:R-:W-:Y:S02]  /*1350*/  ISETP.LE.U32.AND P0, PT, R17.reuse, UR8, PT ;  /* 0x0000000811007c0c */ /* 0x040fe4000bf03070 */
[----:B------:R-:W-:Y:S02]  /*1360*/  VIMNMX.U32 R11, PT, PT, R17, UR8, !PT ;  /* 0x00000008110b7c48 */ /* 0x000fe4000ffe0000 */
[----:B------:R-:W-:-:S05]  /*1370*/  SEL R10, R9, R10, !P0 ;  /* 0x0000000a090a7207 */ /* 0x000fca0004000000 */
[----:B------:R-:W-:-:S04]  /*1380*/  IMAD.IADD R11, R10, 0x1, R11 ;  /* 0x000000010a0b7824 */ /* 0x000fc800078e020b */
[----:B-1----:R-:W-:-:S06]  /*1390*/  IMAD.WIDE.U32 R10, R11, 0x4, R4 ;  /* 0x000000040b0a7825 */ /* 0x002fcc00078e0004 */
[----:B------:R-:W5:Y:S02]  /*13a0*/  LDG.E R10, desc[UR6][R10.64] ;  /* 0x000000060a0a7981 */ /* 0x000f64000c1e1900 */
[----:B-----5:R-:W-:-:S13]  /*13b0*/  ISETP.GE.AND P0, PT, R10, R13, PT ;  /* 0x0000000d0a00720c */ /* 0x020fda0003f06270 */
[----:B------:R0:W-:Y:S01]  /*13c0*/  @!P0 STG.E desc[UR6][R2.64], R17 ;  /* 0x0000001102008986 */ /* 0x0001e2000c101906 */
[----:B------:R-:W-:-:S07]  /*13d0*/  @!P0 IMAD.MOV.U32 R13, RZ, RZ, R10 ;  /* 0x000000ffff0d8224 */ /* 0x000fce00078e000a */
.L_x_16:
[----:B--2---:R-:W-:Y:S01]  /*13e0*/  VIADD R15, R15, 0x4 ;  /* 0x000000040f0f7836 */ /* 0x004fe20000000000 */
[----:B------:R-:W-:-:S04]  /*13f0*/  LOP3.LUT R10, R12, 0x7ffffffc, RZ, 0xc0, !PT ;  /* 0x7ffffffc0c0a7812 */ /* 0x000fc800078ec0ff */
[----:B------:R-:W-:-:S13]  /*1400*/  ISETP.NE.AND P0, PT, R15, R10, PT ;  /* 0x0000000a0f00720c */ /* 0x000fda0003f05270 */
[----:B------:R-:W-:Y:S05]  /*1410*/  @P0 BRA `(.L_x_17) ;  /* 0xfffffffc00240947 */ /* 0x000fea000383ffff */
[----:B------:R-:W-:-:S07]  /*1420*/  IMAD.MOV.U32 R15, RZ, RZ, R10 ;  /* 0x000000ffff0f7224 */ /* 0x000fce00078e000a */
.L_x_12:
[----:B------:R-:W-:-:S04]  /*1430*/  LOP3.LUT R12, R12, 0x3, RZ, 0xc0, !PT ;  /* 0x000000030c0c7812 */ /* 0x000fc800078ec0ff */
[----:B------:R-:W-:-:S13]  /*1440*/  ISETP.NE.AND P0, PT, R12, RZ, PT ;  /* 0x000000ff0c00720c */ /* 0x000fda0003f05270 */
[----:B------:R-:W-:Y:S05]  /*1450*/  @!P0 BRA `(.L_x_10) ;  /* 0x0000000000b88947 */ /* 0x000fea0003800000 */
[----:B------:R-:W-:Y:S02]  /*1460*/  ISETP.NE.AND P0, PT, R15, UR8, PT ;  /* 0x000000080f007c0c */ /* 0x000fe4000bf05270 */
[----:B------:R-:W-:-:S11]  /*1470*/  ISETP.NE.AND P1, PT, R12, 0x1, PT ;  /* 0x000000010c00780c */ /* 0x000fd60003f25270 */
[----:B------:R-:W-:Y:S05]  /*1480*/  @!P0 BRA `(.L_x_18) ;  /* 0x0000000000308947 */ /* 0x000fea0003800000 */
[----:B------:R-:W2:Y:S01]  /*1490*/  LDC R10, c[0x0][0x380] ;  /* 0x0000e000ff0a7b82 */ /* 0x000ea20000000800 */
[C---:B------:R-:W-:Y:S02]  /*14a0*/  ISETP.LE.U32.AND P0, PT, R15.reuse, UR8, PT ;  /* 0x000000080f007c0c */ /* 0x040fe4000bf03070 */
[----:B------:R-:W-:-:S05]  /*14b0*/  VIMNMX.U32 R11, PT, PT, R15, UR8, !PT ;  /* 0x000000080f0b7c48 */ /* 0x000fca000ffe0000 */
[----:B-1----:R-:W1:Y:S01]  /*14c0*/  LDC.64 R4, c[0x0][0x3a0] ;  /* 0x0000e800ff047b82 */ /* 0x002e620000000a00 */
[----:B--2---:R-:W-:-:S05]  /*14d0*/  IMAD R10, R15, R10, RZ ;  /* 0x0000000a0f0a7224 */ /* 0x004fca00078e02ff */
[----:B------:R-:W-:-:S05]  /*14e0*/  SEL R10, R9, R10, !P0 ;  /* 0x0000000a090a7207 */ /* 0x000fca0004000000 */
[----:B------:R-:W-:-:S04]  /*14f0*/  IMAD.IADD R11, R10, 0x1, R11 ;  /* 0x000000010a0b7824 */ /* 0x000fc800078e020b */
[----:B-1----:R-:W-:-:S06]  /*1500*/  IMAD.WIDE.U32 R4, R11, 0x4, R4 ;  /* 0x000000040b047825 */ /* 0x002fcc00078e0004 */
[----:B------:R-:W2:Y:S02]  /*1510*/  LDG.E R4, desc[UR6][R4.64] ;  /* 0x0000000604047981 */ /* 0x000ea4000c1e1900 */
[----:B--2---:R-:W-:-:S13]  /*1520*/  ISETP.GE.AND P0, PT, R4, R13, PT ;  /* 0x0000000d0400720c */ /* 0x004fda0003f06270 */
[----:B------:R2:W-:Y:S01]  /*1530*/  @!P0 STG.E desc[UR6][R2.64], R15 ;  /* 0x0000000f02008986 */ /* 0x0005e2000c101906 */
[----:B------:R-:W-:-:S07]  /*1540*/  @!P0 IMAD.MOV.U32 R13, RZ, RZ, R4 ;  /* 0x000000ffff0d8224 */ /* 0x000fce00078e0004 */
.L_x_18:
[----:B------:R-:W-:Y:S05]  /*1550*/  @!P1 BRA `(.L_x_10) ;  /* 0x0000000000789947 */ /* 0x000fea0003800000 */
[C---:B0-----:R-:W-:Y:S02]  /*1560*/  VIADD R17, R15.reuse, 0x1 ;  /* 0x000000010f117836 */ /* 0x041fe40000000000 */
[----:B------:R-:W-:-:S03]  /*1570*/  VIADD R11, R15, 0x2 ;  /* 0x000000020f0b7836 */ /* 0x000fc60000000000 */
[----:B------:R-:W-:Y:S02]  /*1580*/  ISETP.NE.AND P1, PT, R17, UR8, PT ;  /* 0x0000000811007c0c */ /* 0x000fe4000bf25270 */
[----:B------:R-:W-:-:S04]  /*1590*/  ISETP.NE.AND P0, PT, R11, UR8, PT ;  /* 0x000000080b007c0c */ /* 0x000fc8000bf05270 */
[----:B------:R-:W-:-:S07]  /*15a0*/  ISETP.EQ.OR P0, PT, R12, 0x2, !P0 ;  /* 0x000000020c00780c */ /* 0x000fce0004702670 */
[----:B------:R-:W-:Y:S06]  /*15b0*/  @!P1 BRA `(.L_x_19) ;  /* 0x0000000000309947 */ /* 0x000fec0003800000 */
[----:B------:R-:W0:Y:S01]  /*15c0*/  LDC R10, c[0x0][0x380] ;  /* 0x0000e000ff0a7b82 */ /* 0x000e220000000800 */
[----:B------:R-:W-:Y:S02]  /*15d0*/  ISETP.LT.U32.AND P1, PT, R15, UR8, PT ;  /* 0x000000080f007c0c */ /* 0x000fe4000bf21070 */
[----:B--2---:R-:W-:-:S05]  /*15e0*/  VIMNMX.U32 R15, PT, PT, R17, UR8, !PT ;  /* 0x00000008110f7c48 */ /* 0x004fca000ffe0000 */
[----:B-1----:R-:W1:Y:S01]  /*15f0*/  LDC.64 R4, c[0x0][0x3a0] ;  /* 0x0000e800ff047b82 */ /* 0x002e620000000a00 */
[----:B0-----:R-:W-:-:S05]  /*1600*/  IMAD R10, R17, R10, RZ ;  /* 0x0000000a110a7224 */ /* 0x001fca00078e02ff */
[----:B------:R-:W-:-:S05]  /*1610*/  SEL R10, R10, R9, P1 ;  /* 0x000000090a0a7207 */ /* 0x000fca0000800000 */
[----:B------:R-:W-:-:S04]  /*1620*/  IMAD.IADD R15, R10, 0x1, R15 ;  /* 0x000000010a0f7824 */ /* 0x000fc800078e020f */
[----:B-1----:R-:W-:-:S06]  /*1630*/  IMAD.WIDE.U32 R4, R15, 0x4, R4 ;  /* 0x000000040f047825 */ /* 0x002fcc00078e0004 */
[----:B------:R-:W2:Y:S02]  /*1640*/  LDG.E R4, desc[UR6][R4.64] ;  /* 0x0000000604047981 */ /* 0x000ea4000c1e1900 */
[----:B--2---:R-:W-:-:S13]  /*1650*/  ISETP.GE.AND P1, PT, R4, R13, PT ;  /* 0x0000000d0400720c */ /* 0x004fda0003f26270 */
[----:B------:R0:W-:Y:S01]  /*1660*/  @!P1 STG.E desc[UR6][R2.64], R17 ;  /* 0x0000001102009986 */ /* 0x0001e2000c101906 */
[----:B------:R-:W-:-:S07]  /*1670*/  @!P1 IMAD.MOV.U32 R13, RZ, RZ, R4 ;  /* 0x000000ffff0d9224 */ /* 0x000fce00078e0004 */
.L_x_19:
[----:B------:R-:W-:Y:S05]  /*1680*/  @P0 BRA `(.L_x_10) ;  /* 0x00000000002c0947 */ /* 0x000fea0003800000 */
[----:B------:R-:W5:Y:S01]  /*1690*/  LDC R10, c[0x0][0x380] ;  /* 0x0000e000ff0a7b82 */ /* 0x000f620000000800 */
[C---:B------:R-:W-:Y:S02]  /*16a0*/  ISETP.LE.U32.AND P0, PT, R11.reuse, UR8, PT ;  /* 0x000000080b007c0c */ /* 0x040fe4000bf03070 */
[----:B--2---:R-:W-:-:S05]  /*16b0*/  VIMNMX.U32 R15, PT, PT, R11, UR8, !PT ;  /* 0x000000080b0f7c48 */ /* 0x004fca000ffe0000 */
[----:B-1----:R-:W1:Y:S01]  /*16c0*/  LDC.64 R4, c[0x0][0x3a0] ;  /* 0x0000e800ff047b82 */ /* 0x002e620000000a00 */
[----:B-----5:R-:W-:-:S05]  /*16d0*/  IMAD R10, R11, R10, RZ ;  /* 0x0000000a0b0a7224 */ /* 0x020fca00078e02ff */
[----:B------:R-:W-:-:S05]  /*16e0*/  SEL R10, R9, R10, !P0 ;  /* 0x0000000a090a7207 */ /* 0x000fca0004000000 */
[----:B------:R-:W-:-:S04]  /*16f0*/  IMAD.IADD R15, R10, 0x1, R15 ;  /* 0x000000010a0f7824 */ /* 0x000fc800078e020f */
[----:B-1----:R-:W-:-:S06]  /*1700*/  IMAD.WIDE.U32 R4, R15, 0x4, R4 ;  /* 0x000000040f047825 */ /* 0x002fcc00078e0004 */
[----:B------:R-:W2:Y:S02]  /*1710*/  LDG.E R4, desc[UR6][R4.64] ;  /* 0x0000000604047981 */ /* 0x000ea4000c1e1900 */
[----:B--2---:R-:W-:-:S13]  /*1720*/  ISETP.GE.AND P0, PT, R4, R13, PT ;  /* 0x0000000d0400720c */ /* 0x004fda0003f06270 */
[----:B------:R1:W-:Y:S02]  /*1730*/  @!P0 STG.E desc[UR6][R2.64], R11 ;  /* 0x0000000b02008986 */ /* 0x0003e4000c101906 */
.L_x_10:
[----:B01234-:R-:W0:Y:S01]  /*1740*/  LDC R2, c[0x0][0x388] ;  /* 0x0000e200ff027b82 */ /* 0x01fe220000000800 */
[----:B------:R-:W-:-:S06]  /*1750*/  UIADD3 UR4, UPT, UPT, UR4, 0x1, URZ ;  /* 0x0000000104047890 */ /* 0x000fcc000fffe0ff */
[----:B0-----:R-:W-:-:S13]  /*1760*/  ISETP.NE.AND P0, PT, R2, UR4, PT ;  /* 0x0000000402007c0c */ /* 0x001fda000bf05270 */
[----:B------:R-:W-:Y:S05]  /*1770*/  @!P0 EXIT ;  /* 0x000000000000894d */ /* 0x000fea0003800000 */
[----:B------:R-:W-:Y:S02]  /*1780*/  VIADD R7, R7, 0x1 ;  /* 0x0000000107077836 */ /* 0x000fe40000000000 */
[----:B------:R-:W-:Y:S01]  /*1790*/  VIADD R6, R6, 0x1 ;  /* 0x0000000106067836 */ /* 0x000fe20000000000 */
[----:B------:R-:W-:Y:S06]  /*17a0*/  BRA `(.L_x_20) ;  /* 0xffffffec002c7947 */ /* 0x000fec000383ffff */
.L_x_21:
[----:B------:R-:W-:-:S00]  /*17b0*/  BRA `(.L_x_21) ;  /* 0xfffffffc00fc7947 */ /* 0x000fc0000383ffff */
[----:B------:R-:W-:-:S00]  /*17c0*/  NOP ;  /* 0x0000000000007918 */ /* 0x000fc00000000000 */
        /* <DEDUP_REMOVED lines=11> */
.L_x_22:


//--------------------- .nv.shared._Z3knniiiPiS_S_ --------------------------
	.section	.nv.shared._Z3knniiiPiS_S_,"aw",@nobits
	.sectionflags	@""
	.align	16
	.zero		1024


//--------------------- .nv.shared.reserved.0     --------------------------
	.section	.nv.shared.reserved.0,"aw",@nobits
	.weak		__nv_reservedSMEM_offset_0_alias
	.size		__nv_reservedSMEM_offset_0_alias, 0, 64
	.other		__nv_reservedSMEM_offset_0_alias,@"STO_CUDA_RESERVED_SHARED STV_DEFAULT"
__nv_reservedSMEM_offset_0_alias:
	.zero		0
	.zero		64


//--------------------- .nv.constant0._Z3knniiiPiS_S_ --------------------------
	.section	.nv.constant0._Z3knniiiPiS_S_,"a",@progbits
	.sectionflags	@""
	.align	4
.nv.constant0._Z3knniiiPiS_S_:
	.zero		936


//--------------------- SYMBOLS --------------------------

	.type		.nv.reservedSmem.offset0,@object
	.size		.nv.reservedSmem.offset0,0x4
	.type		.nv.reservedSmem.cap,@object
	.size		.nv.reservedSmem.cap,0x4
